//
// Generated by NVIDIA NVVM Compiler
//
// Compiler Build ID: CL-36424714
// Cuda compilation tools, release 13.0, V13.0.88
// Based on NVVM 20.0.0
//

.version 9.0
.target sm_100
.address_size 64

	// .globl	_Z18SgemmWithGlobalmemPfS_S_iii

.visible .entry _Z18SgemmWithGlobalmemPfS_S_iii(
	.param .u64 .ptr .align 1 _Z18SgemmWithGlobalmemPfS_S_iii_param_0,
	.param .u64 .ptr .align 1 _Z18SgemmWithGlobalmemPfS_S_iii_param_1,
	.param .u64 .ptr .align 1 _Z18SgemmWithGlobalmemPfS_S_iii_param_2,
	.param .u32 _Z18SgemmWithGlobalmemPfS_S_iii_param_3,
	.param .u32 _Z18SgemmWithGlobalmemPfS_S_iii_param_4,
	.param .u32 _Z18SgemmWithGlobalmemPfS_S_iii_param_5
)
{
	.reg .pred 	%p<13>;
	.reg .b32 	%r<131>;
	.reg .b32 	%f<65>;
	.reg .b64 	%rd<132>;

	ld.param.u64 	%rd6, [_Z18SgemmWithGlobalmemPfS_S_iii_param_0];
	ld.param.u64 	%rd7, [_Z18SgemmWithGlobalmemPfS_S_iii_param_1];
	ld.param.u32 	%r59, [_Z18SgemmWithGlobalmemPfS_S_iii_param_3];
	ld.param.u32 	%r60, [_Z18SgemmWithGlobalmemPfS_S_iii_param_4];
	ld.param.u32 	%r58, [_Z18SgemmWithGlobalmemPfS_S_iii_param_5];
	cvta.to.global.u64 	%rd1, %rd7;
	cvta.to.global.u64 	%rd2, %rd6;
	mov.u32 	%r1, %tid.x;
	mov.u32 	%r61, %ntid.x;
	mov.u32 	%r62, %ctaid.x;
	mul.lo.s32 	%r2, %r61, %r62;
	add.s32 	%r3, %r2, %r1;
	mov.u32 	%r4, %tid.y;
	mov.u32 	%r63, %ntid.y;
	mov.u32 	%r64, %ctaid.y;
	mul.lo.s32 	%r5, %r63, %r64;
	add.s32 	%r65, %r5, %r4;
	setp.ge.s32 	%p1, %r3, %r59;
	setp.ge.s32 	%p2, %r65, %r60;
	or.pred  	%p3, %p1, %p2;
	@%p3 bra 	$L__BB0_15;
	mul.lo.s32 	%r66, %r58, %r2;
	cvt.u64.u32 	%rd3, %r66;
	cvt.u64.u32 	%rd4, %r5;
	setp.lt.s32 	%p4, %r58, 1;
	mov.f32 	%f64, 0f00000000;
	@%p4 bra 	$L__BB0_14;
	mul.lo.s32 	%r7, %r58, %r1;
	and.b32  	%r8, %r58, 7;
	setp.lt.u32 	%p5, %r58, 8;
	mov.b32 	%r125, 0;
	mov.u32 	%r130, %r125;
	@%p5 bra 	$L__BB0_5;
	and.b32  	%r70, %r58, 2147483640;
	neg.s32 	%r119, %r70;
	add.s32 	%r118, %r4, %r60;
	shl.b32 	%r71, %r60, 1;
	add.s32 	%r117, %r4, %r71;
	mad.lo.s32 	%r116, %r60, 3, %r4;
	shl.b32 	%r72, %r60, 2;
	add.s32 	%r115, %r4, %r72;
	mad.lo.s32 	%r114, %r60, 5, %r4;
	mad.lo.s32 	%r113, %r60, 6, %r4;
	mad.lo.s32 	%r112, %r60, 7, %r4;
	add.s32 	%r110, %r7, 3;
	mov.b32 	%r130, 0;
	mov.u32 	%r111, %r4;
$L__BB0_4:
	.pragma "nounroll";
	and.b32  	%r125, %r58, 2147483640;
	add.s32 	%r73, %r110, -3;
	cvt.u64.u32 	%rd8, %r73;
	add.s64 	%rd9, %rd8, %rd3;
	shl.b64 	%rd10, %rd9, 2;
	add.s64 	%rd11, %rd2, %rd10;
	ld.global.f32 	%f4, [%rd11];
	cvt.u64.u32 	%rd12, %r111;
	add.s64 	%rd13, %rd12, %rd4;
	shl.b64 	%rd14, %rd13, 2;
	add.s64 	%rd15, %rd1, %rd14;
	ld.global.f32 	%f5, [%rd15];
	cvt.rn.f32.s32 	%f6, %r130;
	fma.rn.f32 	%f7, %f4, %f5, %f6;
	cvt.rzi.s32.f32 	%r74, %f7;
	add.s32 	%r75, %r110, -2;
	cvt.u64.u32 	%rd16, %r75;
	add.s64 	%rd17, %rd16, %rd3;
	shl.b64 	%rd18, %rd17, 2;
	add.s64 	%rd19, %rd2, %rd18;
	ld.global.f32 	%f8, [%rd19];
	cvt.u64.u32 	%rd20, %r118;
	add.s64 	%rd21, %rd20, %rd4;
	shl.b64 	%rd22, %rd21, 2;
	add.s64 	%rd23, %rd1, %rd22;
	ld.global.f32 	%f9, [%rd23];
	cvt.rn.f32.s32 	%f10, %r74;
	fma.rn.f32 	%f11, %f8, %f9, %f10;
	cvt.rzi.s32.f32 	%r76, %f11;
	add.s32 	%r77, %r110, -1;
	cvt.u64.u32 	%rd24, %r77;
	add.s64 	%rd25, %rd24, %rd3;
	shl.b64 	%rd26, %rd25, 2;
	add.s64 	%rd27, %rd2, %rd26;
	ld.global.f32 	%f12, [%rd27];
	cvt.u64.u32 	%rd28, %r117;
	add.s64 	%rd29, %rd28, %rd4;
	shl.b64 	%rd30, %rd29, 2;
	add.s64 	%rd31, %rd1, %rd30;
	ld.global.f32 	%f13, [%rd31];
	cvt.rn.f32.s32 	%f14, %r76;
	fma.rn.f32 	%f15, %f12, %f13, %f14;
	cvt.rzi.s32.f32 	%r78, %f15;
	add.s32 	%r79, %r110, 4;
	cvt.u64.u32 	%rd32, %r110;
	add.s64 	%rd33, %rd32, %rd3;
	shl.b64 	%rd34, %rd33, 2;
	add.s64 	%rd35, %rd2, %rd34;
	ld.global.f32 	%f16, [%rd35];
	cvt.u64.u32 	%rd36, %r116;
	add.s64 	%rd37, %rd36, %rd4;
	shl.b64 	%rd38, %rd37, 2;
	add.s64 	%rd39, %rd1, %rd38;
	ld.global.f32 	%f17, [%rd39];
	cvt.rn.f32.s32 	%f18, %r78;
	fma.rn.f32 	%f19, %f16, %f17, %f18;
	cvt.rzi.s32.f32 	%r80, %f19;
	add.s32 	%r81, %r110, 1;
	cvt.u64.u32 	%rd40, %r81;
	add.s64 	%rd41, %rd40, %rd3;
	shl.b64 	%rd42, %rd41, 2;
	add.s64 	%rd43, %rd2, %rd42;
	ld.global.f32 	%f20, [%rd43];
	cvt.u64.u32 	%rd44, %r115;
	add.s64 	%rd45, %rd44, %rd4;
	shl.b64 	%rd46, %rd45, 2;
	add.s64 	%rd47, %rd1, %rd46;
	ld.global.f32 	%f21, [%rd47];
	cvt.rn.f32.s32 	%f22, %r80;
	fma.rn.f32 	%f23, %f20, %f21, %f22;
	cvt.rzi.s32.f32 	%r82, %f23;
	add.s32 	%r83, %r110, 2;
	cvt.u64.u32 	%rd48, %r83;
	add.s64 	%rd49, %rd48, %rd3;
	shl.b64 	%rd50, %rd49, 2;
	add.s64 	%rd51, %rd2, %rd50;
	ld.global.f32 	%f24, [%rd51];
	cvt.u64.u32 	%rd52, %r114;
	add.s64 	%rd53, %rd52, %rd4;
	shl.b64 	%rd54, %rd53, 2;
	add.s64 	%rd55, %rd1, %rd54;
	ld.global.f32 	%f25, [%rd55];
	cvt.rn.f32.s32 	%f26, %r82;
	fma.rn.f32 	%f27, %f24, %f25, %f26;
	cvt.rzi.s32.f32 	%r84, %f27;
	add.s32 	%r85, %r110, 3;
	cvt.u64.u32 	%rd56, %r85;
	add.s64 	%rd57, %rd56, %rd3;
	shl.b64 	%rd58, %rd57, 2;
	add.s64 	%rd59, %rd2, %rd58;
	ld.global.f32 	%f28, [%rd59];
	cvt.u64.u32 	%rd60, %r113;
	add.s64 	%rd61, %rd60, %rd4;
	shl.b64 	%rd62, %rd61, 2;
	add.s64 	%rd63, %rd1, %rd62;
	ld.global.f32 	%f29, [%rd63];
	cvt.rn.f32.s32 	%f30, %r84;
	fma.rn.f32 	%f31, %f28, %f29, %f30;
	cvt.rzi.s32.f32 	%r86, %f31;
	cvt.u64.u32 	%rd64, %r79;
	add.s64 	%rd65, %rd64, %rd3;
	shl.b64 	%rd66, %rd65, 2;
	add.s64 	%rd67, %rd2, %rd66;
	ld.global.f32 	%f32, [%rd67];
	cvt.u64.u32 	%rd68, %r112;
	add.s64 	%rd69, %rd68, %rd4;
	shl.b64 	%rd70, %rd69, 2;
	add.s64 	%rd71, %rd1, %rd70;
	ld.global.f32 	%f33, [%rd71];
	cvt.rn.f32.s32 	%f34, %r86;
	fma.rn.f32 	%f35, %f32, %f33, %f34;
	cvt.rzi.s32.f32 	%r130, %f35;
	add.s32 	%r119, %r119, 8;
	shl.b32 	%r87, %r60, 3;
	add.s32 	%r118, %r118, %r87;
	add.s32 	%r117, %r117, %r87;
	add.s32 	%r116, %r116, %r87;
	add.s32 	%r115, %r115, %r87;
	add.s32 	%r114, %r114, %r87;
	add.s32 	%r113, %r113, %r87;
	add.s32 	%r112, %r112, %r87;
	add.s32 	%r111, %r111, %r87;
	add.s32 	%r110, %r110, 8;
	setp.ne.s32 	%p6, %r119, 0;
	@%p6 bra 	$L__BB0_4;
$L__BB0_5:
	setp.eq.s32 	%p7, %r8, 0;
	@%p7 bra 	$L__BB0_13;
	and.b32  	%r44, %r58, 3;
	setp.lt.u32 	%p8, %r8, 4;
	@%p8 bra 	$L__BB0_8;
	add.s32 	%r89, %r125, %r7;
	cvt.u64.u32 	%rd72, %r89;
	add.s64 	%rd73, %rd72, %rd3;
	shl.b64 	%rd74, %rd73, 2;
	add.s64 	%rd75, %rd2, %rd74;
	ld.global.f32 	%f36, [%rd75];
	mad.lo.s32 	%r90, %r125, %r60, %r4;
	cvt.u64.u32 	%rd76, %r90;
	add.s64 	%rd77, %rd76, %rd4;
	shl.b64 	%rd78, %rd77, 2;
	add.s64 	%rd79, %rd1, %rd78;
	ld.global.f32 	%f37, [%rd79];
	cvt.rn.f32.s32 	%f38, %r130;
	fma.rn.f32 	%f39, %f36, %f37, %f38;
	cvt.rzi.s32.f32 	%r91, %f39;
	add.s32 	%r92, %r89, 1;
	cvt.u64.u32 	%rd80, %r92;
	add.s64 	%rd81, %rd80, %rd3;
	shl.b64 	%rd82, %rd81, 2;
	add.s64 	%rd83, %rd2, %rd82;
	ld.global.f32 	%f40, [%rd83];
	add.s32 	%r93, %r90, %r60;
	cvt.u64.u32 	%rd84, %r93;
	add.s64 	%rd85, %rd84, %rd4;
	shl.b64 	%rd86, %rd85, 2;
	add.s64 	%rd87, %rd1, %rd86;
	ld.global.f32 	%f41, [%rd87];
	cvt.rn.f32.s32 	%f42, %r91;
	fma.rn.f32 	%f43, %f40, %f41, %f42;
	cvt.rzi.s32.f32 	%r94, %f43;
	add.s32 	%r95, %r89, 2;
	cvt.u64.u32 	%rd88, %r95;
	add.s64 	%rd89, %rd88, %rd3;
	shl.b64 	%rd90, %rd89, 2;
	add.s64 	%rd91, %rd2, %rd90;
	ld.global.f32 	%f44, [%rd91];
	add.s32 	%r96, %r93, %r60;
	cvt.u64.u32 	%rd92, %r96;
	add.s64 	%rd93, %rd92, %rd4;
	shl.b64 	%rd94, %rd93, 2;
	add.s64 	%rd95, %rd1, %rd94;
	ld.global.f32 	%f45, [%rd95];
	cvt.rn.f32.s32 	%f46, %r94;
	fma.rn.f32 	%f47, %f44, %f45, %f46;
	cvt.rzi.s32.f32 	%r97, %f47;
	add.s32 	%r98, %r89, 3;
	cvt.u64.u32 	%rd96, %r98;
	add.s64 	%rd97, %rd96, %rd3;
	shl.b64 	%rd98, %rd97, 2;
	add.s64 	%rd99, %rd2, %rd98;
	ld.global.f32 	%f48, [%rd99];
	add.s32 	%r99, %r96, %r60;
	cvt.u64.u32 	%rd100, %r99;
	add.s64 	%rd101, %rd100, %rd4;
	shl.b64 	%rd102, %rd101, 2;
	add.s64 	%rd103, %rd1, %rd102;
	ld.global.f32 	%f49, [%rd103];
	cvt.rn.f32.s32 	%f50, %r97;
	fma.rn.f32 	%f51, %f48, %f49, %f50;
	cvt.rzi.s32.f32 	%r130, %f51;
	add.s32 	%r125, %r125, 4;
$L__BB0_8:
	setp.eq.s32 	%p9, %r44, 0;
	@%p9 bra 	$L__BB0_13;
	setp.eq.s32 	%p10, %r44, 1;
	@%p10 bra 	$L__BB0_11;
	add.s32 	%r101, %r125, %r7;
	cvt.u64.u32 	%rd104, %r101;
	add.s64 	%rd105, %rd104, %rd3;
	shl.b64 	%rd106, %rd105, 2;
	add.s64 	%rd107, %rd2, %rd106;
	ld.global.f32 	%f52, [%rd107];
	mad.lo.s32 	%r102, %r125, %r60, %r4;
	cvt.u64.u32 	%rd108, %r102;
	add.s64 	%rd109, %rd108, %rd4;
	shl.b64 	%rd110, %rd109, 2;
	add.s64 	%rd111, %rd1, %rd110;
	ld.global.f32 	%f53, [%rd111];
	cvt.rn.f32.s32 	%f54, %r130;
	fma.rn.f32 	%f55, %f52, %f53, %f54;
	cvt.rzi.s32.f32 	%r103, %f55;
	add.s32 	%r104, %r101, 1;
	cvt.u64.u32 	%rd112, %r104;
	add.s64 	%rd113, %rd112, %rd3;
	shl.b64 	%rd114, %rd113, 2;
	add.s64 	%rd115, %rd2, %rd114;
	ld.global.f32 	%f56, [%rd115];
	add.s32 	%r105, %r102, %r60;
	cvt.u64.u32 	%rd116, %r105;
	add.s64 	%rd117, %rd116, %rd4;
	shl.b64 	%rd118, %rd117, 2;
	add.s64 	%rd119, %rd1, %rd118;
	ld.global.f32 	%f57, [%rd119];
	cvt.rn.f32.s32 	%f58, %r103;
	fma.rn.f32 	%f59, %f56, %f57, %f58;
	cvt.rzi.s32.f32 	%r130, %f59;
	add.s32 	%r125, %r125, 2;
$L__BB0_11:
	and.b32  	%r106, %r58, 1;
	setp.eq.b32 	%p11, %r106, 1;
	not.pred 	%p12, %p11;
	@%p12 bra 	$L__BB0_13;
	add.s32 	%r107, %r125, %r7;
	cvt.u64.u32 	%rd120, %r107;
	add.s64 	%rd121, %rd120, %rd3;
	shl.b64 	%rd122, %rd121, 2;
	add.s64 	%rd123, %rd2, %rd122;
	ld.global.f32 	%f60, [%rd123];
	mad.lo.s32 	%r108, %r125, %r60, %r4;
	cvt.u64.u32 	%rd124, %r108;
	add.s64 	%rd125, %rd124, %rd4;
	shl.b64 	%rd126, %rd125, 2;
	add.s64 	%rd127, %rd1, %rd126;
	ld.global.f32 	%f61, [%rd127];
	cvt.rn.f32.s32 	%f62, %r130;
	fma.rn.f32 	%f63, %f60, %f61, %f62;
	cvt.rzi.s32.f32 	%r130, %f63;
$L__BB0_13:
	cvt.rn.f32.s32 	%f64, %r130;
$L__BB0_14:
	ld.param.u64 	%rd131, [_Z18SgemmWithGlobalmemPfS_S_iii_param_2];
	mad.lo.s32 	%r109, %r60, %r3, %r65;
	cvta.to.global.u64 	%rd128, %rd131;
	mul.wide.s32 	%rd129, %r109, 4;
	add.s64 	%rd130, %rd128, %rd129;
	st.global.f32 	[%rd130], %f64;
$L__BB0_15:
	ret;

}


// ===== COMPILED SASS (sm_100) =====

	.target	sm_100

	.elftype	@"ET_EXEC"


//--------------------- .note.nv.tkinfo           --------------------------
	.section	.note.nv.tkinfo,"",@"SHT_NOTE"
	.sectionflags	@"SHF_NOTE_NV_TKINFO"
	.tkinfo
        /*0018*/ 	.word	0x00000002
        /*0030*/ 	.string	""
        /*0030*/ 	.string	"ptxas"
        /*0030*/ 	.string	"Cuda compilation tools, release 13.0, V13.0.88"
        /*0030*/ 	.string	"Build cuda_13.0.r13.0/compiler.36424714_0"
        /*0030*/ 	.string	"-arch sm_100 -m 64 "



//--------------------- .note.nv.cuinfo           --------------------------
	.section	.note.nv.cuinfo,"",@"SHT_NOTE"
	.sectionflags	@"SHF_NOTE_NV_CUINFO"
        /*0018*/ 	.short	0x0002
        /*001a*/ 	.short	0x0064
        /*001c*/ 	.short	0x0082
	.zero		2


//--------------------- .nv.info                  --------------------------
	.section	.nv.info,"",@"SHT_CUDA_INFO"
	.align	4


	//----- nvinfo : EIATTR_REGCOUNT
	.align		4
        /*0000*/ 	.byte	0x04, 0x2f
        /*0002*/ 	.short	(.L_1 - .L_0)
	.align		4
.L_0:
        /*0004*/ 	.word	index@(_Z18SgemmWithGlobalmemPfS_S_iii)
        /*0008*/ 	.word	0x00000020


	//----- nvinfo : EIATTR_FRAME_SIZE
	.align		4
.L_1:
        /*000c*/ 	.byte	0x04, 0x11
        /*000e*/ 	.short	(.L_3 - .L_2)
	.align		4
.L_2:
        /*0010*/ 	.word	index@(_Z18SgemmWithGlobalmemPfS_S_iii)
        /*0014*/ 	.word	0x00000000


	//----- nvinfo : EIATTR_MIN_STACK_SIZE
	.align		4
.L_3:
        /*0018*/ 	.byte	0x04, 0x12
        /*001a*/ 	.short	(.L_5 - .L_4)
	.align		4
.L_4:
        /*001c*/ 	.word	index@(_Z18SgemmWithGlobalmemPfS_S_iii)
        /*0020*/ 	.word	0x00000000
.L_5:


//--------------------- .nv.compat                --------------------------
	.section	.nv.compat,"",@"SHT_CUDA_COMPAT_INFO"
	.align	4
        /*0000*/ 	.byte	0x02, 0x09, 0x00, 0x00, 0x02, 0x02, 0x01, 0x00, 0x02, 0x05, 0x05, 0x00, 0x03, 0x07, 0x01, 0x01
        /*0010*/ 	.byte	0x02, 0x03, 0x00, 0x00, 0x02, 0x06, 0x01, 0x00, 0x04, 0x0b, 0x08, 0x00, 0x09, 0x00, 0x00, 0x00
        /*0020*/ 	.byte	0x00, 0x00, 0x00, 0x00


//--------------------- .nv.info._Z18SgemmWithGlobalmemPfS_S_iii --------------------------
	.section	.nv.info._Z18SgemmWithGlobalmemPfS_S_iii,"",@"SHT_CUDA_INFO"
	.sectionflags	@""
	.align	4


	//----- nvinfo : EIATTR_CUDA_API_VERSION
	.align		4
        /*0000*/ 	.byte	0x04, 0x37
        /*0002*/ 	.short	(.L_7 - .L_6)
.L_6:
        /*0004*/ 	.word	0x00000082


	//----- nvinfo : EIATTR_KPARAM_INFO
	.align		4
.L_7:
        /*0008*/ 	.byte	0x04, 0x17
        /*000a*/ 	.short	(.L_9 - .L_8)
.L_8:
        /*000c*/ 	.word	0x00000000
        /*0010*/ 	.short	0x0005
        /*0012*/ 	.short	0x0020
        /*0014*/ 	.byte	0x00, 0xf0, 0x11, 0x00


	//----- nvinfo : EIATTR_KPARAM_INFO
	.align		4
.L_9:
        /*0018*/ 	.byte	0x04, 0x17
        /*001a*/ 	.short	(.L_11 - .L_10)
.L_10:
        /*001c*/ 	.word	0x00000000
        /*0020*/ 	.short	0x0004
        /*0022*/ 	.short	0x001c
        /*0024*/ 	.byte	0x00, 0xf0, 0x11, 0x00


	//----- nvinfo : EIATTR_KPARAM_INFO
	.align		4
.L_11:
        /*0028*/ 	.byte	0x04, 0x17
        /*002a*/ 	.short	(.L_13 - .L_12)
.L_12:
        /*002c*/ 	.word	0x00000000
        /*0030*/ 	.short	0x0003
        /*0032*/ 	.short	0x0018
        /*0034*/ 	.byte	0x00, 0xf0, 0x11, 0x00


	//----- nvinfo : EIATTR_KPARAM_INFO
	.align		4
.L_13:
        /*0038*/ 	.byte	0x04, 0x17
        /*003a*/ 	.short	(.L_15 - .L_14)
.L_14:
        /*003c*/ 	.word	0x00000000
        /*0040*/ 	.short	0x0002
        /*0042*/ 	.short	0x0010
        /*0044*/ 	.byte	0x00, 0xf5, 0x21, 0x00


	//----- nvinfo : EIATTR_KPARAM_INFO
	.align		4
.L_15:
        /*0048*/ 	.byte	0x04, 0x17
        /*004a*/ 	.short	(.L_17 - .L_16)
.L_16:
        /*004c*/ 	.word	0x00000000
        /*0050*/ 	.short	0x0001
        /*0052*/ 	.short	0x0008
        /*0054*/ 	.byte	0x00, 0xf5, 0x21, 0x00


	//----- nvinfo : EIATTR_KPARAM_INFO
	.align		4
.L_17:
        /*0058*/ 	.byte	0x04, 0x17
        /*005a*/ 	.short	(.L_19 - .L_18)
.L_18:
        /*005c*/ 	.word	0x00000000
        /*0060*/ 	.short	0x0000
        /*0062*/ 	.short	0x0000
        /*0064*/ 	.byte	0x00, 0xf5, 0x21, 0x00


	//----- nvinfo : EIATTR_SPARSE_MMA_MASK
	.align		4
.L_19:
        /*0068*/ 	.byte	0x03, 0x50
        /*006a*/ 	.short	0x0000


	//----- nvinfo : EIATTR_MAXREG_COUNT
	.align		4
        /*006c*/ 	.byte	0x03, 0x1b
        /*006e*/ 	.short	0x00ff


	//----- nvinfo : EIATTR_MERCURY_ISA_VERSION
	.align		4
        /*0070*/ 	.byte	0x03, 0x5f
        /*0072*/ 	.short	0x0101


	//----- nvinfo : EIATTR_VRC_CTA_INIT_COUNT
	.align		4
        /*0074*/ 	.byte	0x02, 0x4a
	.zero		1
	.zero		1


	//----- nvinfo : EIATTR_EXIT_INSTR_OFFSETS
	.align		4
        /*0078*/ 	.byte	0x04, 0x1c
        /*007a*/ 	.short	(.L_21 - .L_20)


	//   ....[0]....
.L_20:
        /*007c*/ 	.word	0x000000e0


	//   ....[1]....
        /*0080*/ 	.word	0x00001210


	//----- nvinfo : EIATTR_CBANK_PARAM_SIZE
	.align		4
.L_21:
        /*0084*/ 	.byte	0x03, 0x19
        /*0086*/ 	.short	0x0024


	//----- nvinfo : EIATTR_PARAM_CBANK
	.align		4
        /*0088*/ 	.byte	0x04, 0x0a
        /*008a*/ 	.short	(.L_23 - .L_22)
	.align		4
.L_22:
        /*008c*/ 	.word	index@(.nv.constant0._Z18SgemmWithGlobalmemPfS_S_iii)
        /*0090*/ 	.short	0x0380
        /*0092*/ 	.short	0x0024


	//----- nvinfo : EIATTR_SW_WAR
	.align		4
.L_23:
        /*0094*/ 	.byte	0x04, 0x36
        /*0096*/ 	.short	(.L_25 - .L_24)
.L_24:
        /*0098*/ 	.word	0x00000008
.L_25:


//--------------------- .nv.callgraph             --------------------------
	.section	.nv.callgraph,"",@"SHT_CUDA_CALLGRAPH"
	.align	4
	.sectionentsize	8
	.align		4
        /*0000*/ 	.word	0x00000000
	.align		4
        /*0004*/ 	.word	0xffffffff
	.align		4
        /*0008*/ 	.word	0x00000000
	.align		4
        /*000c*/ 	.word	0xfffffffe
	.align		4
        /*0010*/ 	.word	0x00000000
	.align		4
        /*0014*/ 	.word	0xfffffffd
	.align		4
        /*0018*/ 	.word	0x00000000
	.align		4
        /*001c*/ 	.word	0xfffffffc


//--------------------- .text._Z18SgemmWithGlobalmemPfS_S_iii --------------------------
	.section	.text._Z18SgemmWithGlobalmemPfS_S_iii,"ax",@progbits
	.align	128
        .global         _Z18SgemmWithGlobalmemPfS_S_iii
        .type           _Z18SgemmWithGlobalmemPfS_S_iii,@function
        .size           _Z18SgemmWithGlobalmemPfS_S_iii,(.L_x_7 - _Z18SgemmWithGlobalmemPfS_S_iii)
        .other          _Z18SgemmWithGlobalmemPfS_S_iii,@"STO_CUDA_ENTRY STV_DEFAULT"
_Z18SgemmWithGlobalmemPfS_S_iii:
.text._Z18SgemmWithGlobalmemPfS_S_iii:
[----:B------:R-:W-:Y:S01]  /*0000*/  LDC R1, c[0x0][0x37c] ;  /* 0x0000df00ff017b82 */ /* 0x000fe20000000800 */
[----:B------:R-:W0:Y:S07]  /*0010*/  S2R R4, SR_TID.Y ;  /* 0x0000000000047919 */ /* 0x000e2e0000002200 */
[----:B------:R-:W1:Y:S01]  /*0020*/  S2UR UR7, SR_CTAID.Y ;  /* 0x00000000000779c3 */ /* 0x000e620000002600 */
[----:B------:R-:W2:Y:S01]  /*0030*/  LDCU UR4, c[0x0][0x360] ;  /* 0x00006c00ff0477ac */ /* 0x000ea20008000800 */
[----:B------:R-:W3:Y:S01]  /*0040*/  S2R R3, SR_TID.X ;  /* 0x0000000000037919 */ /* 0x000ee20000002100 */
[----:B------:R-:W1:Y:S05]  /*0050*/  LDCU UR5, c[0x0][0x364] ;  /* 0x00006c80ff0577ac */ /* 0x000e6a0008000800 */
[----:B------:R-:W2:Y:S08]  /*0060*/  S2UR UR6, SR_CTAID.X ;  /* 0x00000000000679c3 */ /* 0x000eb00000002500 */
[----:B------:R-:W4:Y:S01]  /*0070*/  LDC.64 R6, c[0x0][0x398] ;  /* 0x0000e600ff067b82 */ /* 0x000f220000000a00 */
[----:B-1----:R-:W-:-:S06]  /*0080*/  UIMAD UR5, UR5, UR7, URZ ;  /* 0x00000007050572a4 */ /* 0x002fcc000f8e02ff */
[----:B0-----:R-:W-:Y:S01]  /*0090*/  VIADD R2, R4, UR5 ;  /* 0x0000000504027c36 */ /* 0x001fe20008000000 */
[----:B--2---:R-:W-:-:S06]  /*00a0*/  UIMAD UR4, UR4, UR6, URZ ;  /* 0x00000006040472a4 */ /* 0x004fcc000f8e02ff */
[----:B---3--:R-:W-:Y:S01]  /*00b0*/  VIADD R0, R3, UR4 ;  /* 0x0000000403007c36 */ /* 0x008fe20008000000 */
[----:B----4-:R-:W-:-:S04]  /*00c0*/  ISETP.GE.AND P0, PT, R2, R7, PT ;  /* 0x000000070200720c */ /* 0x010fc80003f06270 */
[----:B------:R-:W-:-:S13]  /*00d0*/  ISETP.GE.OR P0, PT, R0, R6, P0 ;  /* 0x000000060000720c */ /* 0x000fda0000706670 */
[----:B------:R-:W-:Y:S05]  /*00e0*/  @P0 EXIT ;  /* 0x000000000000094d */ /* 0x000fea0003800000 */
[----:B------:R-:W0:Y:S01]  /*00f0*/  LDC R6, c[0x0][0x3a0] ;  /* 0x0000e800ff067b82 */ /* 0x000e220000000800 */
[----:B------:R-:W1:Y:S01]  /*0100*/  LDCU.64 UR6, c[0x0][0x358] ;  /* 0x00006b00ff0677ac */ /* 0x000e620008000a00 */
[----:B------:R-:W-:Y:S01]  /*0110*/  IMAD.MOV.U32 R13, RZ, RZ, RZ ;  /* 0x000000ffff0d7224 */ /* 0x000fe200078e00ff */
[----:B0-----:R-:W-:-:S13]  /*0120*/  ISETP.GE.AND P0, PT, R6, 0x1, PT ;  /* 0x000000010600780c */ /* 0x001fda0003f06270 */
[----:B-1----:R-:W-:Y:S05]  /*0130*/  @!P0 BRA `(.L_x_0) ;  /* 0x0000001000248947 */ /* 0x002fea0003800000 */
[C---:B------:R-:W-:Y:S01]  /*0140*/  ISETP.GE.U32.AND P0, PT, R6.reuse, 0x8, PT ;  /* 0x000000080600780c */ /* 0x040fe20003f06070 */
[----:B------:R-:W-:Y:S01]  /*0150*/  IMAD R5, R6, UR4, RZ ;  /* 0x0000000406057c24 */ /* 0x000fe2000f8e02ff */
[----:B------:R-:W-:-:S11]  /*0160*/  CS2R R12, SRZ ;  /* 0x00000000000c7805 */ /* 0x000fd6000001ff00 */
[----:B------:R-:W-:Y:S05]  /*0170*/  @!P0 BRA `(.L_x_1) ;  /* 0x0000000800248947 */ /* 0x000fea0003800000 */
[----:B------:R-:W-:Y:S01]  /*0180*/  LOP3.LUT R9, R6, 0x7ffffff8, RZ, 0xc0, !PT ;  /* 0x7ffffff806097812 */ /* 0x000fe200078ec0ff */
[----:B------:R-:W-:Y:S01]  /*0190*/  IMAD.IADD R28, R4, 0x1, R7 ;  /* 0x00000001041c7824 */ /* 0x000fe200078e0207 */
[----:B------:R-:W0:Y:S01]  /*01a0*/  LDCU.128 UR8, c[0x0][0x380] ;  /* 0x00007000ff0877ac */ /* 0x000e220008000c00 */
[C-C-:B------:R-:W-:Y:S02]  /*01b0*/  IMAD R10, R7.reuse, 0x2, R4.reuse ;  /* 0x00000002070a7824 */ /* 0x140fe400078e0204 */
[C-C-:B------:R-:W-:Y:S02]  /*01c0*/  IMAD R8, R7.reuse, 0x3, R4.reuse ;  /* 0x0000000307087824 */ /* 0x140fe400078e0204 */
[C-C-:B------:R-:W-:Y:S02]  /*01d0*/  IMAD R12, R7.reuse, 0x4, R4.reuse ;  /* 0x00000004070c7824 */ /* 0x140fe400078e0204 */
[C-C-:B------:R-:W-:Y:S02]  /*01e0*/  IMAD R14, R7.reuse, 0x5, R4.reuse ;  /* 0x00000005070e7824 */ /* 0x140fe400078e0204 */
[----:B------:R-:W-:-:S02]  /*01f0*/  IMAD R22, R7, 0x6, R4 ;  /* 0x0000000607167824 */ /* 0x000fc400078e0204 */
[--C-:B------:R-:W-:Y:S02]  /*0200*/  IMAD R24, R7, 0x7, R4.reuse ;  /* 0x0000000707187824 */ /* 0x100fe400078e0204 */
[----:B------:R-:W-:Y:S02]  /*0210*/  IMAD R11, R3, R6, 0x3 ;  /* 0x00000003030b7424 */ /* 0x000fe400078e0206 */
[----:B------:R-:W-:Y:S02]  /*0220*/  IMAD.MOV.U32 R13, RZ, RZ, RZ ;  /* 0x000000ffff0d7224 */ /* 0x000fe400078e00ff */
[----:B------:R-:W-:Y:S02]  /*0230*/  IMAD.MOV.U32 R26, RZ, RZ, R4 ;  /* 0x000000ffff1a7224 */ /* 0x000fe400078e0004 */
[----:B0-----:R-:W-:-:S07]  /*0240*/  IMAD.MOV R9, RZ, RZ, -R9 ;  /* 0x000000ffff097224 */ /* 0x001fce00078e0a09 */
.L_x_2:
[----:B0-----:R-:W-:Y:S01]  /*0250*/  VIADD R16, R11, 0xfffffffd ;  /* 0xfffffffd0b107836 */ /* 0x001fe20000000000 */
[----:B------:R-:W-:-:S04]  /*0260*/  IADD3 R15, P1, PT, R26, UR5, RZ ;  /* 0x000000051a0f7c10 */ /* 0x000fc8000ff3e0ff */
[----:B------:R-:W-:Y:S01]  /*0270*/  IADD3 R17, P0, PT, R5, R16, RZ ;  /* 0x0000001005117210 */ /* 0x000fe20007f1e0ff */
[----:B------:R-:W-:Y:S01]  /*0280*/  IMAD.X R18, RZ, RZ, RZ, P1 ;  /* 0x000000ffff127224 */ /* 0x000fe200008e06ff */
[----:B------:R-:W-:-:S03]  /*0290*/  LEA R20, P1, R15, UR10, 0x2 ;  /* 0x0000000a0f147c11 */ /* 0x000fc6000f8210ff */
[----:B------:R-:W-:Y:S01]  /*02a0*/  IMAD.X R19, RZ, RZ, RZ, P0 ;  /* 0x000000ffff137224 */ /* 0x000fe200000e06ff */
[----:B------:R-:W-:Y:S02]  /*02b0*/  LEA R16, P0, R17, UR8, 0x2 ;  /* 0x0000000811107c11 */ /* 0x000fe4000f8010ff */
[----:B------:R-:W-:Y:S02]  /*02c0*/  LEA.HI.X R21, R15, UR11, R18, 0x2, P1 ;  /* 0x0000000b0f157c11 */ /* 0x000fe400088f1412 */
[----:B------:R-:W-:-:S03]  /*02d0*/  LEA.HI.X R17, R17, UR9, R19, 0x2, P0 ;  /* 0x0000000911117c11 */ /* 0x000fc600080f1413 */
[----:B------:R-:W2:Y:S04]  /*02e0*/  LDG.E R20, desc[UR6][R20.64] ;  /* 0x0000000614147981 */ /* 0x000ea8000c1e1900 */
[----:B------:R0:W2:Y:S01]  /*02f0*/  LDG.E R23, desc[UR6][R16.64] ;  /* 0x0000000610177981 */ /* 0x0000a2000c1e1900 */
[----:B------:R-:W-:Y:S01]  /*0300*/  IADD3 R15, P0, PT, R28, UR5, RZ ;  /* 0x000000051c0f7c10 */ /* 0x000fe2000ff1e0ff */
[----:B------:R-:W-:-:S04]  /*0310*/  VIADD R18, R11, 0xfffffffe ;  /* 0xfffffffe0b127836 */ /* 0x000fc80000000000 */
[----:B------:R-:W-:Y:S01]  /*0320*/  IMAD.X R19, RZ, RZ, RZ, P0 ;  /* 0x000000ffff137224 */ /* 0x000fe200000e06ff */
[----:B------:R-:W-:Y:S02]  /*0330*/  IADD3 R25, P0, PT, R5, R18, RZ ;  /* 0x0000001205197210 */ /* 0x000fe40007f1e0ff */
[----:B0-----:R-:W-:-:S04]  /*0340*/  LEA R16, P1, R15, UR10, 0x2 ;  /* 0x0000000a0f107c11 */ /* 0x001fc8000f8210ff */
[----:B------:R-:W-:Y:S01]  /*0350*/  LEA.HI.X R17, R15, UR11, R19, 0x2, P1 ;  /* 0x0000000b0f117c11 */ /* 0x000fe200088f1413 */
[----:B------:R-:W-:Y:S01]  /*0360*/  IMAD.X R15, RZ, RZ, RZ, P0 ;  /* 0x000000ffff0f7224 */ /* 0x000fe200000e06ff */
[----:B------:R-:W-:-:S04]  /*0370*/  LEA R18, P0, R25, UR8, 0x2 ;  /* 0x0000000819127c11 */ /* 0x000fc8000f8010ff */
[----:B------:R-:W-:Y:S02]  /*0380*/  LEA.HI.X R19, R25, UR9, R15, 0x2, P0 ;  /* 0x0000000919137c11 */ /* 0x000fe400080f140f */
[----:B------:R0:W3:Y:S04]  /*0390*/  LDG.E R15, desc[UR6][R16.64] ;  /* 0x00000006100f7981 */ /* 0x0000e8000c1e1900 */
[----:B-1----:R1:W3:Y:S01]  /*03a0*/  LDG.E R18, desc[UR6][R18.64] ;  /* 0x0000000612127981 */ /* 0x0022e2000c1e1900 */
[----:B------:R-:W-:Y:S01]  /*03b0*/  I2FP.F32.S32 R21, R13 ;  /* 0x0000000d00157245 */ /* 0x000fe20000201400 */
[----:B------:R-:W-:Y:S01]  /*03c0*/  VIADD R27, R11, 0xffffffff ;  /* 0xffffffff0b1b7836 */ /* 0x000fe20000000000 */
[----:B------:R-:W-:-:S04]  /*03d0*/  IADD3 R13, P1, PT, R10, UR5, RZ ;  /* 0x000000050a0d7c10 */ /* 0x000fc8000ff3e0ff */
[----:B------:R-:W-:Y:S01]  /*03e0*/  IADD3 R27, P0, PT, R5, R27, RZ ;  /* 0x0000001b051b7210 */ /* 0x000fe20007f1e0ff */
[----:B--2---:R-:W-:Y:S01]  /*03f0*/  FFMA R25, R23, R20, R21 ;  /* 0x0000001417197223 */ /* 0x004fe20000000015 */
[----:B------:R-:W-:Y:S01]  /*0400*/  IMAD.X R21, RZ, RZ, RZ, P1 ;  /* 0x000000ffff157224 */ /* 0x000fe200008e06ff */
[----:B------:R-:W-:-:S04]  /*0410*/  LEA R20, P1, R13, UR10, 0x2 ;  /* 0x0000000a0d147c11 */ /* 0x000fc8000f8210ff */
[----:B------:R-:W-:Y:S01]  /*0420*/  LEA.HI.X R21, R13, UR11, R21, 0x2, P1 ;  /* 0x0000000b0d157c11 */ /* 0x000fe200088f1415 */
[----:B------:R-:W1:Y:S01]  /*0430*/  F2I.TRUNC.NTZ R25, R25 ;  /* 0x0000001900197305 */ /* 0x000e62000020f100 */
[----:B------:R-:W-:Y:S01]  /*0440*/  IMAD.X R13, RZ, RZ, RZ, P0 ;  /* 0x000000ffff0d7224 */ /* 0x000fe200000e06ff */
[----:B0-----:R-:W-:-:S04]  /*0450*/  LEA R16, P0, R27, UR8, 0x2 ;  /* 0x000000081b107c11 */ /* 0x001fc8000f8010ff */
[----:B------:R-:W-:Y:S02]  /*0460*/  LEA.HI.X R17, R27, UR9, R13, 0x2, P0 ;  /* 0x000000091b117c11 */ /* 0x000fe400080f140d */
[----:B------:R-:W2:Y:S04]  /*0470*/  LDG.E R13, desc[UR6][R20.64] ;  /* 0x00000006140d7981 */ /* 0x000ea8000c1e1900 */
[----:B------:R0:W2:Y:S01]  /*0480*/  LDG.E R23, desc[UR6][R16.64] ;  /* 0x0000000610177981 */ /* 0x0000a2000c1e1900 */
[----:B------:R-:W-:Y:S02]  /*0490*/  IADD3 R27, P0, PT, R5, R11, RZ ;  /* 0x0000000b051b7210 */ /* 0x000fe40007f1e0ff */
[----:B-1----:R-:W-:-:S05]  /*04a0*/  I2FP.F32.S32 R19, R25 ;  /* 0x0000001900137245 */ /* 0x002fca0000201400 */
[----:B---3--:R-:W-:Y:S01]  /*04b0*/  FFMA R15, R18, R15, R19 ;  /* 0x0000000f120f7223 */ /* 0x008fe20000000013 */
[----:B------:R-:W-:Y:S01]  /*04c0*/  IMAD.X R18, RZ, RZ, RZ, P0 ;  /* 0x000000ffff127224 */ /* 0x000fe200000e06ff */
[----:B------:R-:W-:Y:S02]  /*04d0*/  IADD3 R19, P1, PT, R8, UR5, RZ ;  /* 0x0000000508137c10 */ /* 0x000fe4000ff3e0ff */
[----:B0-----:R-:W-:-:S03]  /*04e0*/  LEA R16, P0, R27, UR8, 0x2 ;  /* 0x000000081b107c11 */ /* 0x001fc6000f8010ff */
[----:B------:R-:W-:Y:S01]  /*04f0*/  IMAD.X R25, RZ, RZ, RZ, P1 ;  /* 0x000000ffff197224 */ /* 0x000fe200008e06ff */
[----:B------:R-:W-:Y:S02]  /*0500*/  LEA.HI.X R17, R27, UR9, R18, 0x2, P0 ;  /* 0x000000091b117c11 */ /* 0x000fe400080f1412 */
[----:B------:R-:W-:Y:S01]  /*0510*/  LEA R18, P0, R19, UR10, 0x2 ;  /* 0x0000000a13127c11 */ /* 0x000fe2000f8010ff */
[----:B------:R-:W-:Y:S02]  /*0520*/  VIADD R20, R11, 0x1 ;  /* 0x000000010b147836 */ /* 0x000fe40000000000 */
[----:B------:R0:W3:Y:S01]  /*0530*/  LDG.E R27, desc[UR6][R16.64] ;  /* 0x00000006101b7981 */ /* 0x0000e2000c1e1900 */
[----:B------:R-:W-:Y:S02]  /*0540*/  LEA.HI.X R19, R19, UR11, R25, 0x2, P0 ;  /* 0x0000000b13137c11 */ /* 0x000fe400080f1419 */
[----:B------:R-:W-:-:S03]  /*0550*/  IADD3 R20, P0, PT, R5, R20, RZ ;  /* 0x0000001405147210 */ /* 0x000fc60007f1e0ff */
[----:B------:R1:W3:Y:S02]  /*0560*/  LDG.E R18, desc[UR6][R18.64] ;  /* 0x0000000612127981 */ /* 0x0002e4000c1e1900 */
[----:B------:R-:W-:Y:S01]  /*0570*/  IMAD.X R21, RZ, RZ, RZ, P0 ;  /* 0x000000ffff157224 */ /* 0x000fe200000e06ff */
[----:B0-----:R-:W-:-:S04]  /*0580*/  LEA R16, P0, R20, UR8, 0x2 ;  /* 0x0000000814107c11 */ /* 0x001fc8000f8010ff */
[----:B------:R-:W-:Y:S02]  /*0590*/  LEA.HI.X R17, R20, UR9, R21, 0x2, P0 ;  /* 0x0000000914117c11 */ /* 0x000fe400080f1415 */
[----:B------:R-:W-:-:S03]  /*05a0*/  IADD3 R21, P0, PT, R12, UR5, RZ ;  /* 0x000000050c157c10 */ /* 0x000fc6000ff1e0ff */
[----:B------:R0:W4:Y:S02]  /*05b0*/  LDG.E R25, desc[UR6][R16.64] ;  /* 0x0000000610197981 */ /* 0x000124000c1e1900 */
[----:B------:R-:W-:Y:S01]  /*05c0*/  IMAD.X R29, RZ, RZ, RZ, P0 ;  /* 0x000000ffff1d7224 */ /* 0x000fe200000e06ff */
[----:B------:R-:W-:-:S04]  /*05d0*/  LEA R20, P0, R21, UR10, 0x2 ;  /* 0x0000000a15147c11 */ /* 0x000fc8000f8010ff */
[----:B------:R-:W-:-:S05]  /*05e0*/  LEA.HI.X R21, R21, UR11, R29, 0x2, P0 ;  /* 0x0000000b15157c11 */ /* 0x000fca00080f141d */
[----:B------:R5:W4:Y:S01]  /*05f0*/  LDG.E R20, desc[UR6][R20.64] ;  /* 0x0000000614147981 */ /* 0x000b22000c1e1900 */
[----:B------:R-:W1:Y:S02]  /*0600*/  F2I.TRUNC.NTZ R15, R15 ;  /* 0x0000000f000f7305 */ /* 0x000e64000020f100 */
[----:B-1----:R-:W-:Y:S01]  /*0610*/  I2FP.F32.S32 R19, R15 ;  /* 0x0000000f00137245 */ /* 0x002fe20000201400 */
[----:B------:R-:W-:-:S05]  /*0620*/  VIADD R29, R11, 0x2 ;  /* 0x000000020b1d7836 */ /* 0x000fca0000000000 */
[----:B------:R-:W-:Y:S01]  /*0630*/  IADD3 R29, P0, PT, R5, R29, RZ ;  /* 0x0000001d051d7210 */ /* 0x000fe20007f1e0ff */
[----:B--2---:R-:W-:-:S06]  /*0640*/  FFMA R19, R23, R13, R19 ;  /* 0x0000000d17137223 */ /* 0x004fcc0000000013 */
[----:B------:R-:W1:Y:S01]  /*0650*/  F2I.TRUNC.NTZ R19, R19 ;  /* 0x0000001300137305 */ /* 0x000e62000020f100 */
[----:B------:R-:W-:Y:S02]  /*0660*/  IADD3 R13, P1, PT, R14, UR5, RZ ;  /* 0x000000050e0d7c10 */ /* 0x000fe4000ff3e0ff */
[----:B-1----:R-:W-:-:S05]  /*0670*/  I2FP.F32.S32 R23, R19 ;  /* 0x0000001300177245 */ /* 0x002fca0000201400 */
[----:B---3--:R-:W-:Y:S01]  /*0680*/  FFMA R23, R27, R18, R23 ;  /* 0x000000121b177223 */ /* 0x008fe20000000017 */
[----:B------:R-:W-:Y:S01]  /*0690*/  IMAD.X R18, RZ, RZ, RZ, P1 ;  /* 0x000000ffff127224 */ /* 0x000fe200008e06ff */
[----:B0-----:R-:W-:-:S04]  /*06a0*/  LEA R16, P1, R13, UR10, 0x2 ;  /* 0x0000000a0d107c11 */ /* 0x001fc8000f8210ff */
[----:B------:R-:W5:Y:S01]  /*06b0*/  F2I.TRUNC.NTZ R23, R23 ;  /* 0x0000001700177305 */ /* 0x000f62000020f100 */
[----:B------:R-:W-:Y:S01]  /*06c0*/  LEA.HI.X R17, R13, UR11, R18, 0x2, P1 ;  /* 0x0000000b0d117c11 */ /* 0x000fe200088f1412 */
[----:B------:R-:W-:Y:S01]  /*06d0*/  IMAD.X R13, RZ, RZ, RZ, P0 ;  /* 0x000000ffff0d7224 */ /* 0x000fe200000e06ff */
[----:B------:R-:W-:-:S04]  /*06e0*/  LEA R18, P0, R29, UR8, 0x2 ;  /* 0x000000081d127c11 */ /* 0x000fc8000f8010ff */
[----:B------:R-:W-:Y:S02]  /*06f0*/  LEA.HI.X R19, R29, UR9, R13, 0x2, P0 ;  /* 0x000000091d137c11 */ /* 0x000fe400080f140d */
[----:B------:R0:W2:Y:S04]  /*0700*/  LDG.E R13, desc[UR6][R16.64] ;  /* 0x00000006100d7981 */ /* 0x0000a8000c1e1900 */
[----:B------:R1:W2:Y:S01]  /*0710*/  LDG.E R15, desc[UR6][R18.64] ;  /* 0x00000006120f7981 */ /* 0x0002a2000c1e1900 */
[----:B------:R-:W-:Y:S02]  /*0720*/  IADD3 R29, P0, PT, R22, UR5, RZ ;  /* 0x00000005161d7c10 */ /* 0x000fe4000ff1e0ff */
[----:B-----5:R-:W-:Y:S01]  /*0730*/  I2FP.F32.S32 R21, R23 ;  /* 0x0000001700157245 */ /* 0x020fe20000201400 */
[----:B------:R-:W-:-:S04]  /*0740*/  VIADD R27, R11, 0x3 ;  /* 0x000000030b1b7836 */ /* 0x000fc80000000000 */
[----:B----4-:R-:W-:Y:S01]  /*0750*/  FFMA R25, R25, R20, R21 ;  /* 0x0000001419197223 */ /* 0x010fe20000000015 */
[----:B------:R-:W-:Y:S01]  /*0760*/  IMAD.X R21, RZ, RZ, RZ, P0 ;  /* 0x000000ffff157224 */ /* 0x000fe200000e06ff */
[----:B------:R-:W-:Y:S02]  /*0770*/  IADD3 R27, P0, PT, R5, R27, RZ ;  /* 0x0000001b051b7210 */ /* 0x000fe40007f1e0ff */
[----:B------:R-:W-:-:S03]  /*0780*/  LEA R20, P1, R29, UR10, 0x2 ;  /* 0x0000000a1d147c11 */ /* 0x000fc6000f8210ff */
[----:B------:R-:W-:Y:S01]  /*0790*/  IMAD.X R23, RZ, RZ, RZ, P0 ;  /* 0x000000ffff177224 */ /* 0x000fe200000e06ff */
[----:B0-----:R-:W-:Y:S01]  /*07a0*/  LEA R16, P0, R27, UR8, 0x2 ;  /* 0x000000081b107c11 */ /* 0x001fe2000f8010ff */
[----:B-1----:R-:W-:Y:S01]  /*07b0*/  VIADD R18, R11, 0x4 ;  /* 0x000000040b127836 */ /* 0x002fe20000000000 */
[----:B------:R-:W-:Y:S02]  /*07c0*/  LEA.HI.X R21, R29, UR11, R21, 0x2, P1 ;  /* 0x0000000b1d157c11 */ /* 0x000fe400088f1415 */
[----:B------:R-:W-:Y:S02]  /*07d0*/  LEA.HI.X R17, R27, UR9, R23, 0x2, P0 ;  /* 0x000000091b117c11 */ /* 0x000fe400080f1417 */
[----:B------:R-:W-:Y:S01]  /*07e0*/  IADD3 R18, P0, PT, R5, R18, RZ ;  /* 0x0000001205127210 */ /* 0x000fe20007f1e0ff */
[----:B------:R-:W3:Y:S04]  /*07f0*/  LDG.E R20, desc[UR6][R20.64] ;  /* 0x0000000614147981 */ /* 0x000ee8000c1e1900 */
[----:B------:R0:W3:Y:S01]  /*0800*/  LDG.E R23, desc[UR6][R16.64] ;  /* 0x0000000610177981 */ /* 0x0000e2000c1e1900 */
        /* <DEDUP_REMOVED lines=8> */
[----:B------:R-:W4:Y:S01]  /*0890*/  LDG.E R18, desc[UR6][R18.64] ;  /* 0x0000000612127981 */ /* 0x000f22000c1e1900 */
[----:B------:R-:W1:Y:S02]  /*08a0*/  F2I.TRUNC.NTZ R25, R25 ;  /* 0x0000001900197305 */ /* 0x000e64000020f100 */
[----:B-1----:R-:W-:Y:S01]  /*08b0*/  I2FP.F32.S32 R21, R25 ;  /* 0x0000001900157245 */ /* 0x002fe20000201400 */
[----:B------:R-:W-:-:S05]  /*08c0*/  VIADD R9, R9, 0x8 ;  /* 0x0000000809097836 */ /* 0x000fca0000000000 */
[----:B------:R-:W-:Y:S01]  /*08d0*/  ISETP.NE.AND P0, PT, R9, RZ, PT ;  /* 0x000000ff0900720c */ /* 0x000fe20003f05270 */
[C---:B------:R-:W-:Y:S02]  /*08e0*/  IMAD R28, R7.reuse, 0x8, R28 ;  /* 0x00000008071c7824 */ /* 0x040fe400078e021c */
[C---:B------:R-:W-:Y:S02]  /*08f0*/  IMAD R10, R7.reuse, 0x8, R10 ;  /* 0x00000008070a7824 */ /* 0x040fe400078e020a */
[C---:B------:R-:W-:Y:S02]  /*0900*/  IMAD R8, R7.reuse, 0x8, R8 ;  /* 0x0000000807087824 */ /* 0x040fe400078e0208 */
[C---:B------:R-:W-:Y:S02]  /*0910*/  IMAD R12, R7.reuse, 0x8, R12 ;  /* 0x00000008070c7824 */ /* 0x040fe400078e020c */
[C---:B------:R-:W-:Y:S02]  /*0920*/  IMAD R14, R7.reuse, 0x8, R14 ;  /* 0x00000008070e7824 */ /* 0x040fe400078e020e */
[----:B------:R-:W-:-:S02]  /*0930*/  IMAD R22, R7, 0x8, R22 ;  /* 0x0000000807167824 */ /* 0x000fc400078e0216 */
[C---:B------:R-:W-:Y:S02]  /*0940*/  IMAD R24, R7.reuse, 0x8, R24 ;  /* 0x0000000807187824 */ /* 0x040fe400078e0218 */
[----:B------:R-:W-:Y:S02]  /*0950*/  IMAD R26, R7, 0x8, R26 ;  /* 0x00000008071a7824 */ /* 0x000fe400078e021a */
[----:B------:R-:W-:Y:S02]  /*0960*/  VIADD R11, R11, 0x8 ;  /* 0x000000080b0b7836 */ /* 0x000fe40000000000 */
[----:B--2---:R-:W-:-:S06]  /*0970*/  FFMA R15, R15, R13, R21 ;  /* 0x0000000d0f0f7223 */ /* 0x004fcc0000000015 */
[----:B------:R-:W1:Y:S02]  /*0980*/  F2I.TRUNC.NTZ R15, R15 ;  /* 0x0000000f000f7305 */ /* 0x000e64000020f100 */
[----:B-1----:R-:W-:-:S05]  /*0990*/  I2FP.F32.S32 R13, R15 ;  /* 0x0000000f000d7245 */ /* 0x002fca0000201400 */
[----:B---3--:R-:W-:-:S06]  /*09a0*/  FFMA R20, R23, R20, R13 ;  /* 0x0000001417147223 */ /* 0x008fcc000000000d */
[----:B------:R-:W0:Y:S02]  /*09b0*/  F2I.TRUNC.NTZ R20, R20 ;  /* 0x0000001400147305 */ /* 0x000e24000020f100 */
[----:B0-----:R-:W-:-:S05]  /*09c0*/  I2FP.F32.S32 R16, R20 ;  /* 0x0000001400107245 */ /* 0x001fca0000201400 */
[----:B----4-:R-:W-:-:S04]  /*09d0*/  FFMA R16, R27, R18, R16 ;  /* 0x000000121b107223 */ /* 0x010fc80000000010 */
[----:B------:R0:W1:Y:S01]  /*09e0*/  F2I.TRUNC.NTZ R13, R16 ;  /* 0x00000010000d7305 */ /* 0x000062000020f100 */
[----:B------:R-:W-:Y:S05]  /*09f0*/  @P0 BRA `(.L_x_2) ;  /* 0xfffffff800140947 */ /* 0x000fea000383ffff */
[----:B------:R-:W-:-:S07]  /*0a00*/  LOP3.LUT R12, R6, 0x7ffffff8, RZ, 0xc0, !PT ;  /* 0x7ffffff8060c7812 */ /* 0x000fce00078ec0ff */
.L_x_1:
[----:B------:R-:W-:-:S04]  /*0a10*/  LOP3.LUT R8, R6, 0x7, RZ, 0xc0, !PT ;  /* 0x0000000706087812 */ /* 0x000fc800078ec0ff */
[----:B------:R-:W-:-:S13]  /*0a20*/  ISETP.NE.AND P0, PT, R8, RZ, PT ;  /* 0x000000ff0800720c */ /* 0x000fda0003f05270 */
[----:B------:R-:W-:Y:S05]  /*0a30*/  @!P0 BRA `(.L_x_3) ;  /* 0x0000000400e08947 */ /* 0x000fea0003800000 */
[----:B------:R-:W-:Y:S02]  /*0a40*/  ISETP.GE.U32.AND P1, PT, R8, 0x4, PT ;  /* 0x000000040800780c */ /* 0x000fe40003f26070 */
[----:B------:R-:W-:-:S04]  /*0a50*/  LOP3.LUT R23, R6, 0x3, RZ, 0xc0, !PT ;  /* 0x0000000306177812 */ /* 0x000fc800078ec0ff */
[----:B------:R-:W-:-:S07]  /*0a60*/  ISETP.NE.AND P0, PT, R23, RZ, PT ;  /* 0x000000ff1700720c */ /* 0x000fce0003f05270 */
[----:B------:R-:W-:Y:S06]  /*0a70*/  @!P1 BRA `(.L_x_4) ;  /* 0x0000000000f89947 */ /* 0x000fec0003800000 */
[----:B------:R-:W2:Y:S01]  /*0a80*/  LDCU.128 UR8, c[0x0][0x380] ;  /* 0x00007000ff0877ac */ /* 0x000ea20008000c00 */
[----:B------:R-:W-:Y:S02]  /*0a90*/  IMAD R20, R3, R6, R12 ;  /* 0x0000000603147224 */ /* 0x000fe400078e020c */
[----:B------:R-:W-:-:S03]  /*0aa0*/  IMAD R8, R12, R7, R4 ;  /* 0x000000070c087224 */ /* 0x000fc600078e0204 */
[----:B------:R-:W-:Y:S02]  /*0ab0*/  IADD3 R11, P1, PT, R5, R20, RZ ;  /* 0x00000014050b7210 */ /* 0x000fe40007f3e0ff */
[----:B------:R-:W-:-:S03]  /*0ac0*/  IADD3 R9, P2, PT, R8, UR5, RZ ;  /* 0x0000000508097c10 */ /* 0x000fc6000ff5e0ff */
[----:B------:R-:W-:Y:S02]  /*0ad0*/  IMAD.X R18, RZ, RZ, RZ, P1 ;  /* 0x000000ffff127224 */ /* 0x000fe400008e06ff */
[----:B0-----:R-:W-:Y:S01]  /*0ae0*/  IMAD.X R16, RZ, RZ, RZ, P2 ;  /* 0x000000ffff107224 */ /* 0x001fe200010e06ff */
[----:B--2---:R-:W-:Y:S02]  /*0af0*/  LEA R14, P1, R11, UR8, 0x2 ;  /* 0x000000080b0e7c11 */ /* 0x004fe4000f8210ff */
[----:B------:R-:W-:Y:S02]  /*0b00*/  LEA R10, P2, R9, UR10, 0x2 ;  /* 0x0000000a090a7c11 */ /* 0x000fe4000f8410ff */
[----:B------:R-:W-:Y:S02]  /*0b10*/  LEA.HI.X R15, R11, UR9, R18, 0x2, P1 ;  /* 0x000000090b0f7c11 */ /* 0x000fe400088f1412 */
[----:B------:R-:W-:-:S03]  /*0b20*/  LEA.HI.X R11, R9, UR11, R16, 0x2, P2 ;  /* 0x0000000b090b7c11 */ /* 0x000fc600090f1410 */
[----:B------:R-:W2:Y:S04]  /*0b30*/  LDG.E R18, desc[UR6][R14.64] ;  /* 0x000000060e127981 */ /* 0x000ea8000c1e1900 */
[----:B------:R0:W2:Y:S01]  /*0b40*/  LDG.E R19, desc[UR6][R10.64] ;  /* 0x000000060a137981 */ /* 0x0000a2000c1e1900 */
[----:B------:R-:W-:Y:S02]  /*0b50*/  VIADD R16, R20, 0x1 ;  /* 0x0000000114107836 */ /* 0x000fe40000000000 */
[----:B------:R-:W-:-:S03]  /*0b60*/  IMAD.IADD R24, R8, 0x1, R7 ;  /* 0x0000000108187824 */ /* 0x000fc600078e0207 */
[----:B------:R-:W-:Y:S02]  /*0b70*/  IADD3 R17, P1, PT, R5, R16, RZ ;  /* 0x0000001005117210 */ /* 0x000fe40007f3e0ff */
[----:B------:R-:W-:-:S03]  /*0b80*/  IADD3 R9, P2, PT, R24, UR5, RZ ;  /* 0x0000000518097c10 */ /* 0x000fc6000ff5e0ff */
[----:B------:R-:W-:Y:S01]  /*0b90*/  IMAD.X R26, RZ, RZ, RZ, P1 ;  /* 0x000000ffff1a7224 */ /* 0x000fe200008e06ff */
[----:B------:R-:W-:Y:S01]  /*0ba0*/  LEA R16, P1, R17, UR8, 0x2 ;  /* 0x0000000811107c11 */ /* 0x000fe2000f8210ff */
[----:B------:R-:W-:Y:S01]  /*0bb0*/  IMAD.X R22, RZ, RZ, RZ, P2 ;  /* 0x000000ffff167224 */ /* 0x000fe200010e06ff */
[----:B------:R-:W-:Y:S02]  /*0bc0*/  LEA R8, P2, R9, UR10, 0x2 ;  /* 0x0000000a09087c11 */ /* 0x000fe4000f8410ff */
[----:B------:R-:W-:Y:S02]  /*0bd0*/  LEA.HI.X R17, R17, UR9, R26, 0x2, P1 ;  /* 0x0000000911117c11 */ /* 0x000fe400088f141a */
[----:B------:R-:W-:-:S03]  /*0be0*/  LEA.HI.X R9, R9, UR11, R22, 0x2, P2 ;  /* 0x0000000b09097c11 */ /* 0x000fc600090f1416 */
[----:B------:R-:W3:Y:S04]  /*0bf0*/  LDG.E R21, desc[UR6][R16.64] ;  /* 0x0000000610157981 */ /* 0x000ee8000c1e1900 */
[----:B------:R4:W3:Y:S01]  /*0c00*/  LDG.E R22, desc[UR6][R8.64] ;  /* 0x0000000608167981 */ /* 0x0008e2000c1e1900 */
[----:B------:R-:W-:Y:S02]  /*0c10*/  IMAD.IADD R24, R24, 0x1, R7 ;  /* 0x0000000118187824 */ /* 0x000fe400078e0207 */
[----:B0-----:R-:W-:-:S03]  /*0c20*/  VIADD R10, R20, 0x2 ;  /* 0x00000002140a7836 */ /* 0x001fc60000000000 */
[----:B------:R-:W-:Y:S02]  /*0c30*/  IADD3 R15, P2, PT, R24, UR5, RZ ;  /* 0x00000005180f7c10 */ /* 0x000fe4000ff5e0ff */
[----:B------:R-:W-:-:S03]  /*0c40*/  IADD3 R11, P1, PT, R5, R10, RZ ;  /* 0x0000000a050b7210 */ /* 0x000fc60007f3e0ff */
[----:B------:R-:W-:Y:S01]  /*0c50*/  IMAD.X R26, RZ, RZ, RZ, P2 ;  /* 0x000000ffff1a7224 */ /* 0x000fe200010e06ff */
[----:B------:R-:W-:Y:S01]  /*0c60*/  LEA R14, P2, R15, UR10, 0x2 ;  /* 0x0000000a0f0e7c11 */ /* 0x000fe2000f8410ff */
[----:B------:R-:W-:Y:S01]  /*0c70*/  IMAD.X R28, RZ, RZ, RZ, P1 ;  /* 0x000000ffff1c7224 */ /* 0x000fe200008e06ff */
[----:B------:R-:W-:Y:S02]  /*0c80*/  LEA R10, P1, R11, UR8, 0x2 ;  /* 0x000000080b0a7c11 */ /* 0x000fe4000f8210ff */
[----:B------:R-:W-:Y:S02]  /*0c90*/  LEA.HI.X R15, R15, UR11, R26, 0x2, P2 ;  /* 0x0000000b0f0f7c11 */ /* 0x000fe400090f141a */
[----:B------:R-:W-:-:S04]  /*0ca0*/  LEA.HI.X R11, R11, UR9, R28, 0x2, P1 ;  /* 0x000000090b0b7c11 */ /* 0x000fc800088f141c */
[----:B------:R0:W5:Y:S04]  /*0cb0*/  LDG.E R15, desc[UR6][R14.64] ;  /* 0x000000060e0f7981 */ /* 0x000168000c1e1900 */
[----:B------:R3:W5:Y:S01]  /*0cc0*/  LDG.E R10, desc[UR6][R10.64] ;  /* 0x000000060a0a7981 */ /* 0x000762000c1e1900 */
[----:B------:R-:W-:Y:S02]  /*0cd0*/  VIADD R20, R20, 0x3 ;  /* 0x0000000314147836 */ /* 0x000fe40000000000 */
[----:B------:R-:W-:-:S03]  /*0ce0*/  IMAD.IADD R24, R24, 0x1, R7 ;  /* 0x0000000118187824 */ /* 0x000fc600078e0207 */
[----:B------:R-:W-:Y:S02]  /*0cf0*/  IADD3 R20, P3, PT, R5, R20, RZ ;  /* 0x0000001405147210 */ /* 0x000fe40007f7e0ff */
[----:B------:R-:W-:-:S03]  /*0d00*/  IADD3 R24, P2, PT, R24, UR5, RZ ;  /* 0x0000000518187c10 */ /* 0x000fc6000ff5e0ff */
[----:B----4-:R-:W-:Y:S01]  /*0d10*/  IMAD.X R9, RZ, RZ, RZ, P3 ;  /* 0x000000ffff097224 */ /* 0x010fe200018e06ff */
[----:B------:R-:W-:Y:S01]  /*0d20*/  LEA R16, P3, R24, UR10, 0x2 ;  /* 0x0000000a18107c11 */ /* 0x000fe2000f8610ff */
[----:B------:R-:W-:Y:S01]  /*0d30*/  IMAD.X R17, RZ, RZ, RZ, P2 ;  /* 0x000000ffff117224 */ /* 0x000fe200010e06ff */
[----:B------:R-:W-:-:S04]  /*0d40*/  LEA R8, P1, R20, UR8, 0x2 ;  /* 0x0000000814087c11 */ /* 0x000fc8000f8210ff */
[----:B------:R-:W-:Y:S02]  /*0d50*/  LEA.HI.X R17, R24, UR11, R17, 0x2, P3 ;  /* 0x0000000b18117c11 */ /* 0x000fe400098f1411 */
[----:B------:R-:W-:-:S04]  /*0d60*/  LEA.HI.X R9, R20, UR9, R9, 0x2, P1 ;  /* 0x0000000914097c11 */ /* 0x000fc800088f1409 */
[----:B------:R-:W4:Y:S04]  /*0d70*/  LDG.E R17, desc[UR6][R16.64] ;  /* 0x0000000610117981 */ /* 0x000f28000c1e1900 */
[----:B------:R5:W4:Y:S01]  /*0d80*/  LDG.E R8, desc[UR6][R8.64] ;  /* 0x0000000608087981 */ /* 0x000b22000c1e1900 */
[----:B-1----:R-:W-:Y:S01]  /*0d90*/  I2FP.F32.S32 R13, R13 ;  /* 0x0000000d000d7245 */ /* 0x002fe20000201400 */
[----:B------:R-:W-:-:S04]  /*0da0*/  VIADD R12, R12, 0x4 ;  /* 0x000000040c0c7836 */ /* 0x000fc80000000000 */
[----:B--2---:R-:W-:-:S06]  /*0db0*/  FFMA R18, R18, R19, R13 ;  /* 0x0000001312127223 */ /* 0x004fcc000000000d */
[----:B------:R-:W0:Y:S02]  /*0dc0*/  F2I.TRUNC.NTZ R18, R18 ;  /* 0x0000001200127305 */ /* 0x000e24000020f100 */
[----:B0-----:R-:W-:-:S05]  /*0dd0*/  I2FP.F32.S32 R14, R18 ;  /* 0x00000012000e7245 */ /* 0x001fca0000201400 */
[----:B---3--:R-:W-:-:S06]  /*0de0*/  FFMA R14, R21, R22, R14 ;  /* 0x00000016150e7223 */ /* 0x008fcc000000000e */
[----:B------:R-:W0:Y:S02]  /*0df0*/  F2I.TRUNC.NTZ R14, R14 ;  /* 0x0000000e000e7305 */ /* 0x000e24000020f100 */
[----:B0-----:R-:W-:-:S05]  /*0e00*/  I2FP.F32.S32 R11, R14 ;  /* 0x0000000e000b7245 */ /* 0x001fca0000201400 */
[----:B-----5:R-:W-:-:S06]  /*0e10*/  FFMA R10, R10, R15, R11 ;  /* 0x0000000f0a0a7223 */ /* 0x020fcc000000000b */
[----:B------:R-:W0:Y:S02]  /*0e20*/  F2I.TRUNC.NTZ R10, R10 ;  /* 0x0000000a000a7305 */ /* 0x000e24000020f100 */
[----:B0-----:R-:W-:-:S05]  /*0e30*/  I2FP.F32.S32 R9, R10 ;  /* 0x0000000a00097245 */ /* 0x001fca0000201400 */
[----:B----4-:R-:W-:-:S04]  /*0e40*/  FFMA R8, R8, R17, R9 ;  /* 0x0000001108087223 */ /* 0x010fc80000000009 */
[----:B------:R2:W3:Y:S03]  /*0e50*/  F2I.TRUNC.NTZ R13, R8 ;  /* 0x00000008000d7305 */ /* 0x0004e6000020f100 */
.L_x_4:
[----:B------:R-:W-:Y:S05]  /*0e60*/  @!P0 BRA `(.L_x_3) ;  /* 0x0000000000d48947 */ /* 0x000fea0003800000 */
[----:B------:R-:W-:Y:S02]  /*0e70*/  ISETP.NE.AND P1, PT, R23, 0x1, PT ;  /* 0x000000011700780c */ /* 0x000fe40003f25270 */
[----:B--2---:R-:W-:-:S04]  /*0e80*/  LOP3.LUT R8, R6, 0x1, RZ, 0xc0, !PT ;  /* 0x0000000106087812 */ /* 0x004fc800078ec0ff */
[----:B------:R-:W-:-:S07]  /*0e90*/  ISETP.NE.U32.AND P0, PT, R8, 0x1, PT ;  /* 0x000000010800780c */ /* 0x000fce0003f05070 */
[----:B------:R-:W-:Y:S06]  /*0ea0*/  @!P1 BRA `(.L_x_5) ;  /* 0x0000000000809947 */ /* 0x000fec0003800000 */
[----:B------:R-:W2:Y:S01]  /*0eb0*/  LDCU.128 UR8, c[0x0][0x380] ;  /* 0x00007000ff0877ac */ /* 0x000ea20008000c00 */
[----:B------:R-:W-:Y:S02]  /*0ec0*/  IMAD R14, R3, R6, R12 ;  /* 0x00000006030e7224 */ /* 0x000fe400078e020c */
[----:B------:R-:W-:-:S03]  /*0ed0*/  IMAD R18, R12, R7, R4 ;  /* 0x000000070c127224 */ /* 0x000fc600078e0204 */
[----:B------:R-:W-:Y:S02]  /*0ee0*/  IADD3 R9, P1, PT, R5, R14, RZ ;  /* 0x0000000e05097210 */ /* 0x000fe40007f3e0ff */
[----:B------:R-:W-:-:S03]  /*0ef0*/  IADD3 R15, P2, PT, R18, UR5, RZ ;  /* 0x00000005120f7c10 */ /* 0x000fc6000ff5e0ff */
[----:B0-----:R-:W-:Y:S02]  /*0f00*/  IMAD.X R16, RZ, RZ, RZ, P1 ;  /* 0x000000ffff107224 */ /* 0x001fe400008e06ff */
[----:B------:R-:W-:Y:S01]  /*0f10*/  IMAD.X R20, RZ, RZ, RZ, P2 ;  /* 0x000000ffff147224 */ /* 0x000fe200010e06ff */
[----:B--2---:R-:W-:Y:S02]  /*0f20*/  LEA R10, P1, R9, UR8, 0x2 ;  /* 0x00000008090a7c11 */ /* 0x004fe4000f8210ff */
[----:B------:R-:W-:Y:S02]  /*0f30*/  LEA R8, P2, R15, UR10, 0x2 ;  /* 0x0000000a0f087c11 */ /* 0x000fe4000f8410ff */
[----:B------:R-:W-:Y:S02]  /*0f40*/  LEA.HI.X R11, R9, UR9, R16, 0x2, P1 ;  /* 0x00000009090b7c11 */ /* 0x000fe400088f1410 */
[----:B------:R-:W-:-:S03]  /*0f50*/  LEA.HI.X R9, R15, UR11, R20, 0x2, P2 ;  /* 0x0000000b0f097c11 */ /* 0x000fc600090f1414 */
[----:B------:R-:W2:Y:S04]  /*0f60*/  LDG.E R10, desc[UR6][R10.64] ;  /* 0x000000060a0a7981 */ /* 0x000ea8000c1e1900 */
[----:B------:R-:W2:Y:S01]  /*0f70*/  LDG.E R9, desc[UR6][R8.64] ;  /* 0x0000000608097981 */ /* 0x000ea2000c1e1900 */
[----:B------:R-:W-:Y:S02]  /*0f80*/  VIADD R14, R14, 0x1 ;  /* 0x000000010e0e7836 */ /* 0x000fe40000000000 */
[----:B------:R-:W-:-:S03]  /*0f90*/  IMAD.IADD R18, R18, 0x1, R7 ;  /* 0x0000000112127824 */ /* 0x000fc600078e0207 */
[----:B------:R-:W-:Y:S02]  /*0fa0*/  IADD3 R15, P3, PT, R5, R14, RZ ;  /* 0x0000000e050f7210 */ /* 0x000fe40007f7e0ff */
[----:B------:R-:W-:Y:S02]  /*0fb0*/  IADD3 R17, P2, PT, R18, UR5, RZ ;  /* 0x0000000512117c10 */ /* 0x000fe4000ff5e0ff */
[----:B------:R-:W-:Y:S01]  /*0fc0*/  LEA R14, P1, R15, UR8, 0x2 ;  /* 0x000000080f0e7c11 */ /* 0x000fe2000f8210ff */
[----:B------:R-:W-:Y:S01]  /*0fd0*/  IMAD.X R18, RZ, RZ, RZ, P3 ;  /* 0x000000ffff127224 */ /* 0x000fe200018e06ff */
[----:B------:R-:W-:Y:S01]  /*0fe0*/  LEA R16, P3, R17, UR10, 0x2 ;  /* 0x0000000a11107c11 */ /* 0x000fe2000f8610ff */
[----:B------:R-:W-:-:S03]  /*0ff0*/  IMAD.X R20, RZ, RZ, RZ, P2 ;  /* 0x000000ffff147224 */ /* 0x000fc600010e06ff */
[----:B------:R-:W-:Y:S02]  /*1000*/  LEA.HI.X R15, R15, UR9, R18, 0x2, P1 ;  /* 0x000000090f0f7c11 */ /* 0x000fe400088f1412 */
[----:B------:R-:W-:-:S03]  /*1010*/  LEA.HI.X R17, R17, UR11, R20, 0x2, P3 ;  /* 0x0000000b11117c11 */ /* 0x000fc600098f1414 */
[----:B------:R-:W4:Y:S04]  /*1020*/  LDG.E R14, desc[UR6][R14.64] ;  /* 0x000000060e0e7981 */ /* 0x000f28000c1e1900 */
[----:B------:R-:W4:Y:S01]  /*1030*/  LDG.E R17, desc[UR6][R16.64] ;  /* 0x0000000610117981 */ /* 0x000f22000c1e1900 */
[----:B-1-3--:R-:W-:Y:S01]  /*1040*/  I2FP.F32.S32 R13, R13 ;  /* 0x0000000d000d7245 */ /* 0x00afe20000201400 */
[----:B------:R-:W-:-:S04]  /*1050*/  VIADD R12, R12, 0x2 ;  /* 0x000000020c0c7836 */ /* 0x000fc80000000000 */
[----:B--2---:R-:W-:-:S06]  /*1060*/  FFMA R9, R10, R9, R13 ;  /* 0x000000090a097223 */ /* 0x004fcc000000000d */
[----:B------:R-:W0:Y:S02]  /*1070*/  F2I.TRUNC.NTZ R9, R9 ;  /* 0x0000000900097305 */ /* 0x000e24000020f100 */
[----:B0-----:R-:W-:-:S05]  /*1080*/  I2FP.F32.S32 R11, R9 ;  /* 0x00000009000b7245 */ /* 0x001fca0000201400 */
[----:B----4-:R-:W-:-:S04]  /*1090*/  FFMA R11, R14, R17, R11 ;  /* 0x000000110e0b7223 */ /* 0x010fc8000000000b */
[----:B------:R2:W4:Y:S03]  /*10a0*/  F2I.TRUNC.NTZ R13, R11 ;  /* 0x0000000b000d7305 */ /* 0x000526000020f100 */
.L_x_5:
[----:B------:R-:W-:Y:S05]  /*10b0*/  @P0 BRA `(.L_x_3) ;  /* 0x0000000000400947 */ /* 0x000fea0003800000 */
[----:B------:R-:W5:Y:S01]  /*10c0*/  LDCU.128 UR8, c[0x0][0x380] ;  /* 0x00007000ff0877ac */ /* 0x000f620008000c00 */
[----:B------:R-:W-:Y:S02]  /*10d0*/  IMAD R4, R12, R7, R4 ;  /* 0x000000070c047224 */ /* 0x000fe400078e0204 */
[----:B------:R-:W-:-:S03]  /*10e0*/  IMAD R6, R3, R6, R12 ;  /* 0x0000000603067224 */ /* 0x000fc600078e020c */
[----:B------:R-:W-:Y:S02]  /*10f0*/  IADD3 R3, P2, PT, R4, UR5, RZ ;  /* 0x0000000504037c10 */ /* 0x000fe4000ff5e0ff */
[----:B------:R-:W-:-:S03]  /*1100*/  IADD3 R5, P0, PT, R5, R6, RZ ;  /* 0x0000000605057210 */ /* 0x000fc60007f1e0ff */
[----:B------:R-:W-:Y:S02]  /*1110*/  IMAD.X R6, RZ, RZ, RZ, P2 ;  /* 0x000000ffff067224 */ /* 0x000fe400010e06ff */
[----:B------:R-:W-:Y:S01]  /*1120*/  IMAD.X R10, RZ, RZ, RZ, P0 ;  /* 0x000000ffff0a7224 */ /* 0x000fe200000e06ff */
[----:B-----5:R-:W-:Y:S02]  /*1130*/  LEA R8, P3, R3, UR10, 0x2 ;  /* 0x0000000a03087c11 */ /* 0x020fe4000f8610ff */
[----:B------:R-:W-:Y:S02]  /*1140*/  LEA R4, P1, R5, UR8, 0x2 ;  /* 0x0000000805047c11 */ /* 0x000fe4000f8210ff */
[----:B------:R-:W-:Y:S02]  /*1150*/  LEA.HI.X R9, R3, UR11, R6, 0x2, P3 ;  /* 0x0000000b03097c11 */ /* 0x000fe400098f1406 */
[----:B------:R-:W-:-:S04]  /*1160*/  LEA.HI.X R5, R5, UR9, R10, 0x2, P1 ;  /* 0x0000000905057c11 */ /* 0x000fc800088f140a */
[----:B------:R-:W5:Y:S04]  /*1170*/  LDG.E R9, desc[UR6][R8.64] ;  /* 0x0000000608097981 */ /* 0x000f68000c1e1900 */
[----:B------:R-:W5:Y:S01]  /*1180*/  LDG.E R4, desc[UR6][R4.64] ;  /* 0x0000000604047981 */ /* 0x000f62000c1e1900 */
[----:B-1-34-:R-:W-:-:S05]  /*1190*/  I2FP.F32.S32 R13, R13 ;  /* 0x0000000d000d7245 */ /* 0x01afca0000201400 */
[----:B-----5:R-:W-:-:S06]  /*11a0*/  FFMA R13, R4, R9, R13 ;  /* 0x00000009040d7223 */ /* 0x020fcc000000000d */
[----:B------:R-:W1:Y:S02]  /*11b0*/  F2I.TRUNC.NTZ R13, R13 ;  /* 0x0000000d000d7305 */ /* 0x000e64000020f100 */
.L_x_3:
[----:B-1-34-:R-:W-:-:S07]  /*11c0*/  I2FP.F32.S32 R13, R13 ;  /* 0x0000000d000d7245 */ /* 0x01afce0000201400 */
.L_x_0:
[----:B------:R-:W1:Y:S01]  /*11d0*/  LDC.64 R4, c[0x0][0x390] ;  /* 0x0000e400ff047b82 */ /* 0x000e620000000a00 */
[----:B------:R-:W-:-:S04]  /*11e0*/  IMAD R3, R0, R7, R2 ;  /* 0x0000000700037224 */ /* 0x000fc800078e0202 */
[----:B-1----:R-:W-:-:S05]  /*11f0*/  IMAD.WIDE R2, R3, 0x4, R4 ;  /* 0x0000000403027825 */ /* 0x002fca00078e0204 */
[----:B------:R-:W-:Y:S01]  /*1200*/  STG.E desc[UR6][R2.64], R13 ;  /* 0x0000000d02007986 */ /* 0x000fe2000c101906 */
[----:B------:R-:W-:Y:S05]  /*1210*/  EXIT ;  /* 0x000000000000794d */ /* 0x000fea0003800000 */
.L_x_6:
[----:B------:R-:W-:-:S00]  /*1220*/  BRA `(.L_x_6) ;  /* 0xfffffffc00fc7947 */ /* 0x000fc0000383ffff */
[----:B------:R-:W-:-:S00]  /*1230*/  NOP ;  /* 0x0000000000007918 */ /* 0x000fc00000000000 */
        /* <DEDUP_REMOVED lines=12> */
.L_x_7:


//--------------------- .nv.shared.reserved.0     --------------------------
	.section	.nv.shared.reserved.0,"aw",@nobits
	.weak		__nv_reservedSMEM_offset_0_alias
	.size		__nv_reservedSMEM_offset_0_alias, 0, 64
	.other		__nv_reservedSMEM_offset_0_alias,@"STO_CUDA_RESERVED_SHARED STV_DEFAULT"
__nv_reservedSMEM_offset_0_alias:
	.zero		0
	.zero		64


//--------------------- .nv.constant0._Z18SgemmWithGlobalmemPfS_S_iii --------------------------
	.section	.nv.constant0._Z18SgemmWithGlobalmemPfS_S_iii,"a",@progbits
	.sectionflags	@""
	.align	4
.nv.constant0._Z18SgemmWithGlobalmemPfS_S_iii:
	.zero		932


//--------------------- SYMBOLS --------------------------

	.type		.nv.reservedSmem.offset0,@object
	.size		.nv.reservedSmem.offset0,0x4
